	.headerflags	@"EF_CUDA_TEXMODE_UNIFIED EF_CUDA_64BIT_ADDRESS EF_CUDA_ACCELERATORS EF_CUDA_SM90 EF_CUDA_VIRTUAL_SM(EF_CUDA_SM90)"
	.elftype	@"ET_EXEC"


//--------------------- .nv.info                  --------------------------
	.section	.nv.info,"",@"SHT_CUDA_INFO"
	.align	4


	//----- nvinfo : EIATTR_REGCOUNT
	.align		4
        /*0000*/ 	.byte	0x04, 0x2f
        /*0002*/ 	.short	(.L_3 - .L_2)
	.align		4
.L_2:
        /*0004*/ 	.word	index@(triton_poi_fused__native_batch_norm_legit_no_training_convolution_23)
        /*0008*/ 	.word	0x00000013


	//----- nvinfo : EIATTR_MIN_STACK_SIZE
	.align		4
.L_3:
        /*000c*/ 	.byte	0x04, 0x12
        /*000e*/ 	.short	(.L_5 - .L_4)
	.align		4
.L_4:
        /*0010*/ 	.word	index@(triton_poi_fused__native_batch_norm_legit_no_training_convolution_23)
        /*0014*/ 	.word	0x00000000


	//----- nvinfo : EIATTR_FRAME_SIZE
	.align		4
.L_5:
        /*0018*/ 	.byte	0x04, 0x11
        /*001a*/ 	.short	(.L_7 - .L_6)
	.align		4
.L_6:
        /*001c*/ 	.word	index@(triton_poi_fused__native_batch_norm_legit_no_training_convolution_23)
        /*0020*/ 	.word	0x00000000


	//----- nvinfo : EIATTR_MIN_STACK_SIZE
	.align		4
.L_7:
        /*0024*/ 	.byte	0x04, 0x12
        /*0026*/ 	.short	(.L_9 - .L_8)
	.align		4
.L_8:
        /*0028*/ 	.word	index@(triton_poi_fused__native_batch_norm_legit_no_training_convolution_23)
        /*002c*/ 	.word	0x00000000
.L_9:


//--------------------- .nv.info.triton_poi_fused__native_batch_norm_legit_no_training_convolution_23 --------------------------
	.section	.nv.info.triton_poi_fused__native_batch_norm_legit_no_training_convolution_23,"",@"SHT_CUDA_INFO"
	.sectionflags	@""
	.align	4


	//----- nvinfo : EIATTR_CUDA_API_VERSION
	.align		4
        /*0000*/ 	.byte	0x04, 0x37
        /*0002*/ 	.short	(.L_11 - .L_10)
.L_10:
        /*0004*/ 	.word	0x0000007c


	//----- nvinfo : EIATTR_KPARAM_INFO
	.align		4
.L_11:
        /*0008*/ 	.byte	0x04, 0x17
        /*000a*/ 	.short	(.L_13 - .L_12)
.L_12:
        /*000c*/ 	.word	0x00000000
        /*0010*/ 	.short	0x0007
        /*0012*/ 	.short	0x0038
        /*0014*/ 	.byte	0x00, 0xf0, 0x11, 0x00


	//----- nvinfo : EIATTR_KPARAM_INFO
	.align		4
.L_13:
        /*0018*/ 	.byte	0x04, 0x17
        /*001a*/ 	.short	(.L_15 - .L_14)
.L_14:
        /*001c*/ 	.word	0x00000000
        /*0020*/ 	.short	0x0006
        /*0022*/ 	.short	0x0030
        /*0024*/ 	.byte	0x00, 0xf4, 0x21, 0x00


	//----- nvinfo : EIATTR_KPARAM_INFO
	.align		4
.L_15:
        /*0028*/ 	.byte	0x04, 0x17
        /*002a*/ 	.short	(.L_17 - .L_16)
.L_16:
        /*002c*/ 	.word	0x00000000
        /*0030*/ 	.short	0x0005
        /*0032*/ 	.short	0x0028
        /*0034*/ 	.byte	0x00, 0xf4, 0x21, 0x00


	//----- nvinfo : EIATTR_KPARAM_INFO
	.align		4
.L_17:
        /*0038*/ 	.byte	0x04, 0x17
        /*003a*/ 	.short	(.L_19 - .L_18)
.L_18:
        /*003c*/ 	.word	0x00000000
        /*0040*/ 	.short	0x0004
        /*0042*/ 	.short	0x0020
        /*0044*/ 	.byte	0x00, 0xf4, 0x21, 0x00


	//----- nvinfo : EIATTR_KPARAM_INFO
	.align		4
.L_19:
        /*0048*/ 	.byte	0x04, 0x17
        /*004a*/ 	.short	(.L_21 - .L_20)
.L_20:
        /*004c*/ 	.word	0x00000000
        /*0050*/ 	.short	0x0003
        /*0052*/ 	.short	0x0018
        /*0054*/ 	.byte	0x00, 0xf4, 0x21, 0x00


	//----- nvinfo : EIATTR_KPARAM_INFO
	.align		4
.L_21:
        /*0058*/ 	.byte	0x04, 0x17
        /*005a*/ 	.short	(.L_23 - .L_22)
.L_22:
        /*005c*/ 	.word	0x00000000
        /*0060*/ 	.short	0x0002
        /*0062*/ 	.short	0x0010
        /*0064*/ 	.byte	0x00, 0xf4, 0x21, 0x00


	//----- nvinfo : EIATTR_KPARAM_INFO
	.align		4
.L_23:
        /*0068*/ 	.byte	0x04, 0x17
        /*006a*/ 	.short	(.L_25 - .L_24)
.L_24:
        /*006c*/ 	.word	0x00000000
        /*0070*/ 	.short	0x0001
        /*0072*/ 	.short	0x0008
        /*0074*/ 	.byte	0x00, 0xf4, 0x21, 0x00


	//----- nvinfo : EIATTR_KPARAM_INFO
	.align		4
.L_25:
        /*0078*/ 	.byte	0x04, 0x17
        /*007a*/ 	.short	(.L_27 - .L_26)
.L_26:
        /*007c*/ 	.word	0x00000000
        /*0080*/ 	.short	0x0000
        /*0082*/ 	.short	0x0000
        /*0084*/ 	.byte	0x00, 0xf4, 0x21, 0x00


	//----- nvinfo : EIATTR_SPARSE_MMA_MASK
	.align		4
.L_27:
        /*0088*/ 	.byte	0x03, 0x50
        /*008a*/ 	.short	0x0000


	//----- nvinfo : EIATTR_MAXREG_COUNT
	.align		4
        /*008c*/ 	.byte	0x03, 0x1b
        /*008e*/ 	.short	0x00ff


	//----- nvinfo : EIATTR_EXIT_INSTR_OFFSETS
	.align		4
        /*0090*/ 	.byte	0x04, 0x1c
        /*0092*/ 	.short	(.L_29 - .L_28)


	//   ....[0]....
.L_28:
        /*0094*/ 	.word	0x00000320


	//----- nvinfo : EIATTR_REQNTID
	.align		4
.L_29:
        /*0098*/ 	.byte	0x04, 0x10
        /*009a*/ 	.short	(.L_31 - .L_30)
.L_30:
        /*009c*/ 	.word	0x00000080
        /*00a0*/ 	.word	0x00000001
        /*00a4*/ 	.word	0x00000001


	//----- nvinfo : EIATTR_CBANK_PARAM_SIZE
	.align		4
.L_31:
        /*00a8*/ 	.byte	0x03, 0x19
        /*00aa*/ 	.short	0x003c


	//----- nvinfo : EIATTR_PARAM_CBANK
	.align		4
        /*00ac*/ 	.byte	0x04, 0x0a
        /*00ae*/ 	.short	(.L_33 - .L_32)
	.align		4
.L_32:
        /*00b0*/ 	.word	index@(.nv.constant0.triton_poi_fused__native_batch_norm_legit_no_training_convolution_23)
        /*00b4*/ 	.short	0x0210
        /*00b6*/ 	.short	0x003c


	//----- nvinfo : EIATTR_SW_WAR
	.align		4
.L_33:
        /*00b8*/ 	.byte	0x04, 0x36
        /*00ba*/ 	.short	(.L_35 - .L_34)
.L_34:
        /*00bc*/ 	.word	0x00000008
.L_35:


//--------------------- .nv.callgraph             --------------------------
	.section	.nv.callgraph,"",@"SHT_CUDA_CALLGRAPH"
	.align	4
	.sectionentsize	8
	.align		4
        /*0000*/ 	.word	0x00000000
	.align		4
        /*0004*/ 	.word	0xffffffff
	.align		4
        /*0008*/ 	.word	0x00000000
	.align		4
        /*000c*/ 	.word	0xfffffffe
	.align		4
        /*0010*/ 	.word	0x00000000
	.align		4
        /*0014*/ 	.word	0xfffffffd
	.align		4
        /*0018*/ 	.word	0x00000000
	.align		4
        /*001c*/ 	.word	0xfffffffc


//--------------------- .nv.constant4             --------------------------
	.section	.nv.constant4,"a",@progbits
	.align	8
	.align		8
.nv.constant4:
        /*0000*/ 	.dword	_$_str
	.align		8
        /*0008*/ 	.dword	_$_str_$_2


//--------------------- .text.triton_poi_fused__native_batch_norm_legit_no_training_convolution_23 --------------------------
	.section	.text.triton_poi_fused__native_batch_norm_legit_no_training_convolution_23,"ax",@progbits
	.align	128
        .global         triton_poi_fused__native_batch_norm_legit_no_training_convolution_23
        .type           triton_poi_fused__native_batch_norm_legit_no_training_convolution_23,@function
        .size           triton_poi_fused__native_batch_norm_legit_no_training_convolution_23,(.L_x_1 - triton_poi_fused__native_batch_norm_legit_no_training_convolution_23)
        .other          triton_poi_fused__native_batch_norm_legit_no_training_convolution_23,@"STO_CUDA_ENTRY STV_DEFAULT"
triton_poi_fused__native_batch_norm_legit_no_training_convolution_23:
.text.triton_poi_fused__native_batch_norm_legit_no_training_convolution_23:
[----:B------:R-:W-:Y:S01]  /*0000*/  LDC R1, c[0x0][0x28] ;  /* 0x00000a00ff017b82 */ /* 0x000fe20000000800 */
[----:B------:R-:W1:Y:S07]  /*0010*/  S2R R0, SR_TID.X ;  /* 0x0000000000007919 */ /* 0x000e6e0000002100 */
[----:B------:R-:W2:Y:S01]  /*0020*/  LDC.64 R10, c[0x0][0x228] ;  /* 0x00008a00ff0a7b82 */ /* 0x000ea20000000a00 */
[----:B------:R-:W-:Y:S01]  /*0030*/  ULDC.64 UR4, c[0x0][0x208] ;  /* 0x0000820000047ab9 */ /* 0x000fe20000000a00 */
[----:B------:R-:W3:Y:S06]  /*0040*/  S2R R3, SR_CTAID.X ;  /* 0x0000000000037919 */ /* 0x000eec0000002500 */
[----:B------:R-:W4:Y:S08]  /*0050*/  LDC.64 R6, c[0x0][0x218] ;  /* 0x00008600ff067b82 */ /* 0x000f300000000a00 */
[----:B------:R-:W5:Y:S08]  /*0060*/  LDC.64 R8, c[0x0][0x220] ;  /* 0x00008800ff087b82 */ /* 0x000f700000000a00 */
[----:B------:R-:W5:Y:S01]  /*0070*/  LDC.64 R12, c[0x0][0x230] ;  /* 0x00008c00ff0c7b82 */ /* 0x000f620000000a00 */
[----:B-1----:R-:W-:-:S07]  /*0080*/  LOP3.LUT R0, R0, 0x7f, RZ, 0xc0, !PT ;  /* 0x0000007f00007812 */ /* 0x002fce00078ec0ff */
[----:B------:R-:W1:Y:S01]  /*0090*/  LDC.64 R4, c[0x0][0x238] ;  /* 0x00008e00ff047b82 */ /* 0x000e620000000a00 */
[----:B---3--:R-:W-:Y:S02]  /*00a0*/  SHF.R.S32.HI R2, RZ, 0x18, R3 ;  /* 0x00000018ff027819 */ /* 0x008fe40000011403 */
[----:B------:R-:W-:Y:S02]  /*00b0*/  LEA R0, R3, R0, 0x7 ;  /* 0x0000000003007211 */ /* 0x000fe400078e38ff */
[----:B------:R-:W-:-:S04]  /*00c0*/  SGXT R3, R2, 0x1 ;  /* 0x000000010203781a */ /* 0x000fc80000000200 */
[----:B------:R-:W-:-:S04]  /*00d0*/  LEA.HI R3, R3, R0, RZ, 0x6 ;  /* 0x0000000003037211 */ /* 0x000fc800078f30ff */
[----:B------:R-:W-:-:S04]  /*00e0*/  SHF.R.S32.HI R3, RZ, 0x6, R3 ;  /* 0x00000006ff037819 */ /* 0x000fc80000011403 */
[----:B------:R-:W-:-:S04]  /*00f0*/  LEA.HI R2, R3, R3, RZ, 0x6 ;  /* 0x0000000303027211 */ /* 0x000fc800078f30ff */
[----:B------:R-:W-:-:S04]  /*0100*/  LOP3.LUT R2, R2, 0xffffffc0, RZ, 0xc0, !PT ;  /* 0xffffffc002027812 */ /* 0x000fc800078ec0ff */
[----:B------:R-:W-:Y:S02]  /*0110*/  IADD3 R15, R3, -R2, RZ ;  /* 0x80000002030f7210 */ /* 0x000fe40007ffe0ff */
[----:B------:R-:W3:Y:S03]  /*0120*/  LDC.64 R2, c[0x0][0x210] ;  /* 0x00008400ff027b82 */ /* 0x000ee60000000a00 */
[----:B--2---:R-:W-:-:S05]  /*0130*/  IMAD.WIDE R10, R15, 0x4, R10 ;  /* 0x000000040f0a7825 */ /* 0x004fca00078e020a */
[----:B------:R2:W2:Y:S01]  /*0140*/  LDG.E.EL R16, desc[UR4][R10.64] ;  /* 0x000000040a107981 */ /* 0x0004a2000c2e1900 */
[----:B----4-:R-:W-:-:S04]  /*0150*/  IMAD.WIDE R6, R15, 0x4, R6 ;  /* 0x000000040f067825 */ /* 0x010fc800078e0206 */
[C---:B-----5:R-:W-:Y:S02]  /*0160*/  IMAD.WIDE R8, R15.reuse, 0x4, R8 ;  /* 0x000000040f087825 */ /* 0x060fe400078e0208 */
[----:B------:R4:W5:Y:S02]  /*0170*/  LDG.E.EL R7, desc[UR4][R6.64] ;  /* 0x0000000406077981 */ /* 0x000964000c2e1900 */
[----:B---3--:R-:W-:Y:S02]  /*0180*/  IMAD.WIDE R2, R0, 0x4, R2 ;  /* 0x0000000400027825 */ /* 0x008fe400078e0202 */
[----:B------:R-:W3:Y:S04]  /*0190*/  LDG.E.EL R8, desc[UR4][R8.64] ;  /* 0x0000000408087981 */ /* 0x000ee8000c2e1900 */
[----:B------:R-:W5:Y:S01]  /*01a0*/  LDG.E R14, desc[UR4][R2.64] ;  /* 0x00000004020e7981 */ /* 0x000f62000c1e1900 */
[----:B0-2---:R-:W-:-:S04]  /*01b0*/  IMAD.WIDE R10, R15, 0x4, R12 ;  /* 0x000000040f0a7825 */ /* 0x005fc800078e020c */
[----:B-1----:R-:W-:Y:S02]  /*01c0*/  IMAD.WIDE R12, R15, 0x4, R4 ;  /* 0x000000040f0c7825 */ /* 0x002fe400078e0204 */
[----:B------:R-:W2:Y:S01]  /*01d0*/  LDG.E.EL R10, desc[UR4][R10.64] ;  /* 0x000000040a0a7981 */ /* 0x000ea2000c2e1900 */
[----:B----4-:R-:W-:Y:S01]  /*01e0*/  HFMA2.MMA R6, -RZ, RZ, 1.625, 0 ;  /* 0x3e800000ff067435 */ /* 0x010fe200000001ff */
[----:B------:R-:W0:Y:S02]  /*01f0*/  LDC.64 R4, c[0x0][0x240] ;  /* 0x00009000ff047b82 */ /* 0x000e240000000a00 */
[----:B------:R-:W2:Y:S01]  /*0200*/  LDG.E.EL R13, desc[UR4][R12.64] ;  /* 0x000000040c0d7981 */ /* 0x000ea2000c2e1900 */
[----:B0-----:R-:W-:-:S04]  /*0210*/  IMAD.WIDE R4, R0, 0x4, R4 ;  /* 0x0000000400047825 */ /* 0x001fc800078e0204 */
[----:B------:R-:W-:-:S04]  /*0220*/  FADD R16, R16, 9.9999997473787516356e-06 ;  /* 0x3727c5ac10107421 */ /* 0x000fc80000000000 */
[----:B------:R-:W0:Y:S02]  /*0230*/  MUFU.SQRT R15, R16 ;  /* 0x00000010000f7308 */ /* 0x000e240000002000 */
[C---:B0-----:R-:W-:Y:S02]  /*0240*/  FSETP.GT.AND P0, PT, R15.reuse, 8.50705917302346158658e+37, PT ;  /* 0x7e8000000f00780b */ /* 0x041fe40003f04000 */
[----:B------:R-:W-:-:S11]  /*0250*/  FSETP.GEU.AND P1, PT, R15, 1.175494350822287508e-38, PT ;  /* 0x008000000f00780b */ /* 0x000fd60003f2e000 */
[----:B------:R-:W-:-:S04]  /*0260*/  @P0 FMUL R15, R15, 0.25 ;  /* 0x3e8000000f0f0820 */ /* 0x000fc80000400000 */
[----:B------:R-:W-:-:S06]  /*0270*/  @!P1 FMUL R15, R15, 16777216 ;  /* 0x4b8000000f0f9820 */ /* 0x000fcc0000400000 */
[----:B------:R-:W0:Y:S01]  /*0280*/  MUFU.RCP R15, R15 ;  /* 0x0000000f000f7308 */ /* 0x000e220000001000 */
[----:B------:R-:W-:Y:S01]  /*0290*/  FSEL R6, R6, 1, P0 ;  /* 0x3f80000006067808 */ /* 0x000fe20000000000 */
[----:B-----5:R-:W-:-:S04]  /*02a0*/  FADD R7, R14, R7 ;  /* 0x000000070e077221 */ /* 0x020fc80000000000 */
[----:B------:R-:W-:Y:S01]  /*02b0*/  @!P1 FMUL R6, R6, 16777216 ;  /* 0x4b80000006069820 */ /* 0x000fe20000400000 */
[----:B---3--:R-:W-:-:S03]  /*02c0*/  FADD R8, -R8, R7 ;  /* 0x0000000708087221 */ /* 0x008fc60000000100 */
[----:B0-----:R-:W-:-:S04]  /*02d0*/  FMUL R9, R15, R6 ;  /* 0x000000060f097220 */ /* 0x001fc80000400000 */
[----:B------:R-:W-:-:S04]  /*02e0*/  FMUL R8, R8, R9 ;  /* 0x0000000908087220 */ /* 0x000fc80000400000 */
[----:B--2---:R-:W-:Y:S01]  /*02f0*/  FFMA R13, R10, R8, R13 ;  /* 0x000000080a0d7223 */ /* 0x004fe2000000000d */
[----:B------:R-:W-:Y:S04]  /*0300*/  STG.E desc[UR4][R2.64], R7 ;  /* 0x0000000702007986 */ /* 0x000fe8000c101904 */
[----:B------:R-:W-:Y:S01]  /*0310*/  STG.E desc[UR4][R4.64], R13 ;  /* 0x0000000d04007986 */ /* 0x000fe2000c101904 */
[----:B------:R-:W-:Y:S05]  /*0320*/  EXIT ;  /* 0x000000000000794d */ /* 0x000fea0003800000 */
.L_x_0:
[----:B------:R-:W-:-:S00]  /*0330*/  BRA `(.L_x_0) ;  /* 0xfffffffc00fc7947 */ /* 0x000fc0000383ffff */
[----:B------:R-:W-:-:S00]  /*0340*/  NOP ;  /* 0x0000000000007918 */ /* 0x000fc00000000000 */
        /* <DEDUP_REMOVED lines=11> */
.L_x_1:


//--------------------- .nv.global.init           --------------------------
	.section	.nv.global.init,"aw",@progbits
.nv.global.init:
	.type		_$_str,@object
	.size		_$_str,(_$_str_$_2 - _$_str)
_$_str:
        /*0000*/ 	.byte	0x5f, 0x5f, 0x43, 0x55, 0x44, 0x41, 0x5f, 0x46, 0x54, 0x5a, 0x00
	.type		_$_str_$_2,@object
	.size		_$_str_$_2,(.L_1 - _$_str_$_2)
_$_str_$_2:
        /*000b*/ 	.byte	0x5f, 0x5f, 0x43, 0x55, 0x44, 0x41, 0x5f, 0x50, 0x52, 0x45, 0x43, 0x5f, 0x53, 0x51, 0x52, 0x54
        /*001b*/ 	.byte	0x00
.L_1:


//--------------------- .nv.constant0.triton_poi_fused__native_batch_norm_legit_no_training_convolution_23 --------------------------
	.section	.nv.constant0.triton_poi_fused__native_batch_norm_legit_no_training_convolution_23,"a",@progbits
	.sectionflags	@""
	.align	4
.nv.constant0.triton_poi_fused__native_batch_norm_legit_no_training_convolution_23:
	.zero		588
